//
// Generated by NVIDIA NVVM Compiler
//
// Compiler Build ID: CL-36424714
// Cuda compilation tools, release 13.0, V13.0.88
// Based on NVVM 20.0.0
//

.version 9.0
.target sm_100
.address_size 64

	// .globl	_Z13HelloWorldCukv
.extern .func  (.param .b32 func_retval0) vprintf
(
	.param .b64 vprintf_param_0,
	.param .b64 vprintf_param_1
)
;
.global .align 1 .b8 $str[24] = {72, 101, 108, 108, 111, 32, 87, 111, 114, 108, 100, 32, 111, 110, 32, 100, 101, 118, 105, 99, 101, 33, 10};

.visible .entry _Z13HelloWorldCukv()
{
	.reg .b32 	%r<3>;
	.reg .b64 	%rd<3>;

	mov.u64 	%rd1, $str;
	cvta.global.u64 	%rd2, %rd1;
	{ // callseq 0, 0
	.param .b64 param0;
	st.param.b64 	[param0], %rd2;
	.param .b64 param1;
	st.param.b64 	[param1], 0;
	.param .b32 retval0;
	call.uni (retval0), 
	vprintf, 
	(
	param0, 
	param1
	);
	ld.param.b32 	%r1, [retval0];
	} // callseq 0
	ret;

}


// ===== COMPILED SASS (sm_100) =====

	.target	sm_100

	.elftype	@"ET_EXEC"


//--------------------- .note.nv.tkinfo           --------------------------
	.section	.note.nv.tkinfo,"",@"SHT_NOTE"
	.sectionflags	@"SHF_NOTE_NV_TKINFO"
	.tkinfo
        /*0018*/ 	.word	0x00000002
        /*0030*/ 	.string	""
        /*0030*/ 	.string	"ptxas"
        /*0030*/ 	.string	"Cuda compilation tools, release 13.0, V13.0.88"
        /*0030*/ 	.string	"Build cuda_13.0.r13.0/compiler.36424714_0"
        /*0030*/ 	.string	"-arch sm_100 -m 64 "



//--------------------- .note.nv.cuinfo           --------------------------
	.section	.note.nv.cuinfo,"",@"SHT_NOTE"
	.sectionflags	@"SHF_NOTE_NV_CUINFO"
        /*0018*/ 	.short	0x0002
        /*001a*/ 	.short	0x0064
        /*001c*/ 	.short	0x0082
	.zero		2


//--------------------- .nv.info                  --------------------------
	.section	.nv.info,"",@"SHT_CUDA_INFO"
	.align	4


	//----- nvinfo : EIATTR_REGCOUNT
	.align		4
        /*0000*/ 	.byte	0x04, 0x2f
        /*0002*/ 	.short	(.L_2 - .L_1)
	.align		4
.L_1:
        /*0004*/ 	.word	index@(_Z13HelloWorldCukv)
        /*0008*/ 	.word	0x00000018


	//----- nvinfo : EIATTR_FRAME_SIZE
	.align		4
.L_2:
        /*000c*/ 	.byte	0x04, 0x11
        /*000e*/ 	.short	(.L_4 - .L_3)
	.align		4
.L_3:
        /*0010*/ 	.word	index@(_Z13HelloWorldCukv)
        /*0014*/ 	.word	0x00000000


	//----- nvinfo : EIATTR_MIN_STACK_SIZE
	.align		4
.L_4:
        /*0018*/ 	.byte	0x04, 0x12
        /*001a*/ 	.short	(.L_6 - .L_5)
	.align		4
.L_5:
        /*001c*/ 	.word	index@(_Z13HelloWorldCukv)
        /*0020*/ 	.word	0x00000000
.L_6:


//--------------------- .nv.compat                --------------------------
	.section	.nv.compat,"",@"SHT_CUDA_COMPAT_INFO"
	.align	4
        /*0000*/ 	.byte	0x02, 0x09, 0x00, 0x00, 0x02, 0x02, 0x01, 0x00, 0x02, 0x05, 0x05, 0x00, 0x03, 0x07, 0x01, 0x01
        /*0010*/ 	.byte	0x02, 0x03, 0x00, 0x00, 0x02, 0x06, 0x01, 0x00, 0x04, 0x0b, 0x08, 0x00, 0x09, 0x00, 0x00, 0x00
        /*0020*/ 	.byte	0x00, 0x00, 0x00, 0x00


//--------------------- .nv.info._Z13HelloWorldCukv --------------------------
	.section	.nv.info._Z13HelloWorldCukv,"",@"SHT_CUDA_INFO"
	.sectionflags	@""
	.align	4


	//----- nvinfo : EIATTR_CUDA_API_VERSION
	.align		4
        /*0000*/ 	.byte	0x04, 0x37
        /*0002*/ 	.short	(.L_8 - .L_7)
.L_7:
        /*0004*/ 	.word	0x00000082


	//----- nvinfo : EIATTR_SPARSE_MMA_MASK
	.align		4
.L_8:
        /*0008*/ 	.byte	0x03, 0x50
        /*000a*/ 	.short	0x0000


	//----- nvinfo : EIATTR_MAXREG_COUNT
	.align		4
        /*000c*/ 	.byte	0x03, 0x1b
        /*000e*/ 	.short	0x00ff


	//----- nvinfo : EIATTR_EXTERNS
	.align		4
        /*0010*/ 	.byte	0x04, 0x0f
        /*0012*/ 	.short	(.L_10 - .L_9)


	//   ....[0]....
	.align		4
.L_9:
        /*0014*/ 	.word	index@(vprintf)


	//----- nvinfo : EIATTR_MERCURY_ISA_VERSION
	.align		4
.L_10:
        /*0018*/ 	.byte	0x03, 0x5f
        /*001a*/ 	.short	0x0101


	//----- nvinfo : EIATTR_VRC_CTA_INIT_COUNT
	.align		4
        /*001c*/ 	.byte	0x02, 0x4a
	.zero		1
	.zero		1


	//----- nvinfo : EIATTR_SYSCALL_OFFSETS
	.align		4
        /*0020*/ 	.byte	0x04, 0x46
        /*0022*/ 	.short	(.L_12 - .L_11)


	//   ....[0]....
.L_11:
        /*0024*/ 	.word	0x00000080


	//----- nvinfo : EIATTR_EXIT_INSTR_OFFSETS
	.align		4
.L_12:
        /*0028*/ 	.byte	0x04, 0x1c
        /*002a*/ 	.short	(.L_14 - .L_13)


	//   ....[0]....
.L_13:
        /*002c*/ 	.word	0x00000090


	//----- nvinfo : EIATTR_SW_WAR
	.align		4
.L_14:
        /*0030*/ 	.byte	0x04, 0x36
        /*0032*/ 	.short	(.L_16 - .L_15)
.L_15:
        /*0034*/ 	.word	0x00000008
.L_16:


//--------------------- .nv.callgraph             --------------------------
	.section	.nv.callgraph,"",@"SHT_CUDA_CALLGRAPH"
	.align	4
	.sectionentsize	8
	.align		4
        /*0000*/ 	.word	0x00000000
	.align		4
        /*0004*/ 	.word	0xffffffff
	.align		4
        /*0008*/ 	.word	index@(_Z13HelloWorldCukv)
	.align		4
        /*000c*/ 	.word	index@(vprintf)
	.align		4
        /*0010*/ 	.word	0x00000000
	.align		4
        /*0014*/ 	.word	0xfffffffe
	.align		4
        /*0018*/ 	.word	0x00000000
	.align		4
        /*001c*/ 	.word	0xfffffffd
	.align		4
        /*0020*/ 	.word	0x00000000
	.align		4
        /*0024*/ 	.word	0xfffffffc


//--------------------- .nv.constant4             --------------------------
	.section	.nv.constant4,"a",@progbits
	.align	8
	.align		8
.nv.constant4:
        /*0000*/ 	.dword	vprintf
	.align		8
        /*0008*/ 	.dword	$str


//--------------------- .text._Z13HelloWorldCukv  --------------------------
	.section	.text._Z13HelloWorldCukv,"ax",@progbits
	.align	128
        .global         _Z13HelloWorldCukv
        .type           _Z13HelloWorldCukv,@function
        .size           _Z13HelloWorldCukv,(.L_x_2 - _Z13HelloWorldCukv)
        .other          _Z13HelloWorldCukv,@"STO_CUDA_ENTRY STV_DEFAULT"
_Z13HelloWorldCukv:
.text._Z13HelloWorldCukv:
[----:B------:R-:W0:Y:S01]  /*0000*/  LDC R1, c[0x0][0x37c] ;  /* 0x0000df00ff017b82 */ /* 0x000e220000000800 */
[----:B------:R-:W-:Y:S01]  /*0010*/  MOV R0, 0x0 ;  /* 0x0000000000007802 */ /* 0x000fe20000000f00 */
[----:B------:R-:W1:Y:S01]  /*0020*/  LDCU.64 UR4, c[0x4][0x8] ;  /* 0x01000100ff0477ac */ /* 0x000e620008000a00 */
[----:B------:R-:W-:-:S05]  /*0030*/  CS2R R6, SRZ ;  /* 0x0000000000067805 */ /* 0x000fca000001ff00 */
[----:B------:R2:W3:Y:S01]  /*0040*/  LDC.64 R2, c[0x4][R0] ;  /* 0x0100000000027b82 */ /* 0x0004e20000000a00 */
[----:B-1----:R-:W-:Y:S02]  /*0050*/  IMAD.U32 R4, RZ, RZ, UR4 ;  /* 0x00000004ff047e24 */ /* 0x002fe4000f8e00ff */
[----:B--2---:R-:W-:-:S07]  /*0060*/  IMAD.U32 R5, RZ, RZ, UR5 ;  /* 0x00000005ff057e24 */ /* 0x004fce000f8e00ff */
[----:B------:R-:W-:-:S07]  /*0070*/  LEPC R20, `(.L_x_0) ;  /* 0x000000001014794e */ /* 0x000fce0000000000 */
[----:B0--3--:R-:W-:Y:S05]  /*0080*/  CALL.ABS.NOINC R2 ;  /* 0x0000000002007343 */ /* 0x009fea0003c00000 */
.L_x_0:
[----:B------:R-:W-:Y:S05]  /*0090*/  EXIT ;  /* 0x000000000000794d */ /* 0x000fea0003800000 */
.L_x_1:
[----:B------:R-:W-:-:S00]  /*00a0*/  BRA `(.L_x_1) ;  /* 0xfffffffc00fc7947 */ /* 0x000fc0000383ffff */
[----:B------:R-:W-:-:S00]  /*00b0*/  NOP ;  /* 0x0000000000007918 */ /* 0x000fc00000000000 */
        /* <DEDUP_REMOVED lines=12> */
.L_x_2:


//--------------------- .nv.global.init           --------------------------
	.section	.nv.global.init,"aw",@progbits
.nv.global.init:
	.type		$str,@object
	.size		$str,(.L_0 - $str)
$str:
        /*0000*/ 	.byte	0x48, 0x65, 0x6c, 0x6c, 0x6f, 0x20, 0x57, 0x6f, 0x72, 0x6c, 0x64, 0x20, 0x6f, 0x6e, 0x20, 0x64
        /*0010*/ 	.byte	0x65, 0x76, 0x69, 0x63, 0x65, 0x21, 0x0a, 0x00
.L_0:


//--------------------- .nv.shared.reserved.0     --------------------------
	.section	.nv.shared.reserved.0,"aw",@nobits
	.weak		__nv_reservedSMEM_offset_0_alias
	.size		__nv_reservedSMEM_offset_0_alias, 0, 64
	.other		__nv_reservedSMEM_offset_0_alias,@"STO_CUDA_RESERVED_SHARED STV_DEFAULT"
__nv_reservedSMEM_offset_0_alias:
	.zero		0
	.zero		64


//--------------------- .nv.constant0._Z13HelloWorldCukv --------------------------
	.section	.nv.constant0._Z13HelloWorldCukv,"a",@progbits
	.sectionflags	@""
	.align	4
.nv.constant0._Z13HelloWorldCukv:
	.zero		896


//--------------------- SYMBOLS --------------------------

	.type		.nv.reservedSmem.offset0,@object
	.size		.nv.reservedSmem.offset0,0x4
	.type		vprintf,@function
